	.headerflags	@"EF_CUDA_TEXMODE_UNIFIED EF_CUDA_64BIT_ADDRESS EF_CUDA_ACCELERATORS EF_CUDA_SM90 EF_CUDA_VIRTUAL_SM(EF_CUDA_SM90)"
	.elftype	@"ET_EXEC"


//--------------------- .nv.info                  --------------------------
	.section	.nv.info,"",@"SHT_CUDA_INFO"
	.align	4


	//----- nvinfo : EIATTR_REGCOUNT
	.align		4
        /*0000*/ 	.byte	0x04, 0x2f
        /*0002*/ 	.short	(.L_1 - .L_0)
	.align		4
.L_0:
        /*0004*/ 	.word	index@(triton_poi_fused_clone_0)
        /*0008*/ 	.word	0x00000010


	//----- nvinfo : EIATTR_MIN_STACK_SIZE
	.align		4
.L_1:
        /*000c*/ 	.byte	0x04, 0x12
        /*000e*/ 	.short	(.L_3 - .L_2)
	.align		4
.L_2:
        /*0010*/ 	.word	index@(triton_poi_fused_clone_0)
        /*0014*/ 	.word	0x00000000


	//----- nvinfo : EIATTR_FRAME_SIZE
	.align		4
.L_3:
        /*0018*/ 	.byte	0x04, 0x11
        /*001a*/ 	.short	(.L_5 - .L_4)
	.align		4
.L_4:
        /*001c*/ 	.word	index@(triton_poi_fused_clone_0)
        /*0020*/ 	.word	0x00000000


	//----- nvinfo : EIATTR_MIN_STACK_SIZE
	.align		4
.L_5:
        /*0024*/ 	.byte	0x04, 0x12
        /*0026*/ 	.short	(.L_7 - .L_6)
	.align		4
.L_6:
        /*0028*/ 	.word	index@(triton_poi_fused_clone_0)
        /*002c*/ 	.word	0x00000000
.L_7:


//--------------------- .nv.info.triton_poi_fused_clone_0 --------------------------
	.section	.nv.info.triton_poi_fused_clone_0,"",@"SHT_CUDA_INFO"
	.sectionflags	@""
	.align	4


	//----- nvinfo : EIATTR_CUDA_API_VERSION
	.align		4
        /*0000*/ 	.byte	0x04, 0x37
        /*0002*/ 	.short	(.L_9 - .L_8)
.L_8:
        /*0004*/ 	.word	0x0000007c


	//----- nvinfo : EIATTR_KPARAM_INFO
	.align		4
.L_9:
        /*0008*/ 	.byte	0x04, 0x17
        /*000a*/ 	.short	(.L_11 - .L_10)
.L_10:
        /*000c*/ 	.word	0x00000000
        /*0010*/ 	.short	0x0004
        /*0012*/ 	.short	0x001c
        /*0014*/ 	.byte	0x00, 0xf0, 0x11, 0x00


	//----- nvinfo : EIATTR_KPARAM_INFO
	.align		4
.L_11:
        /*0018*/ 	.byte	0x04, 0x17
        /*001a*/ 	.short	(.L_13 - .L_12)
.L_12:
        /*001c*/ 	.word	0x00000000
        /*0020*/ 	.short	0x0003
        /*0022*/ 	.short	0x0018
        /*0024*/ 	.byte	0x00, 0xf0, 0x11, 0x00


	//----- nvinfo : EIATTR_KPARAM_INFO
	.align		4
.L_13:
        /*0028*/ 	.byte	0x04, 0x17
        /*002a*/ 	.short	(.L_15 - .L_14)
.L_14:
        /*002c*/ 	.word	0x00000000
        /*0030*/ 	.short	0x0002
        /*0032*/ 	.short	0x0010
        /*0034*/ 	.byte	0x00, 0xf4, 0x21, 0x00


	//----- nvinfo : EIATTR_KPARAM_INFO
	.align		4
.L_15:
        /*0038*/ 	.byte	0x04, 0x17
        /*003a*/ 	.short	(.L_17 - .L_16)
.L_16:
        /*003c*/ 	.word	0x00000000
        /*0040*/ 	.short	0x0001
        /*0042*/ 	.short	0x0008
        /*0044*/ 	.byte	0x00, 0xf4, 0x21, 0x00


	//----- nvinfo : EIATTR_KPARAM_INFO
	.align		4
.L_17:
        /*0048*/ 	.byte	0x04, 0x17
        /*004a*/ 	.short	(.L_19 - .L_18)
.L_18:
        /*004c*/ 	.word	0x00000000
        /*0050*/ 	.short	0x0000
        /*0052*/ 	.short	0x0000
        /*0054*/ 	.byte	0x00, 0xf4, 0x21, 0x00


	//----- nvinfo : EIATTR_SPARSE_MMA_MASK
	.align		4
.L_19:
        /*0058*/ 	.byte	0x03, 0x50
        /*005a*/ 	.short	0x0000


	//----- nvinfo : EIATTR_MAXREG_COUNT
	.align		4
        /*005c*/ 	.byte	0x03, 0x1b
        /*005e*/ 	.short	0x00ff


	//----- nvinfo : EIATTR_EXIT_INSTR_OFFSETS
	.align		4
        /*0060*/ 	.byte	0x04, 0x1c
        /*0062*/ 	.short	(.L_21 - .L_20)


	//   ....[0]....
.L_20:
        /*0064*/ 	.word	0x00000330


	//   ....[1]....
        /*0068*/ 	.word	0x00000390


	//----- nvinfo : EIATTR_REQNTID
	.align		4
.L_21:
        /*006c*/ 	.byte	0x04, 0x10
        /*006e*/ 	.short	(.L_23 - .L_22)
.L_22:
        /*0070*/ 	.word	0x00000020
        /*0074*/ 	.word	0x00000001
        /*0078*/ 	.word	0x00000001


	//----- nvinfo : EIATTR_CBANK_PARAM_SIZE
	.align		4
.L_23:
        /*007c*/ 	.byte	0x03, 0x19
        /*007e*/ 	.short	0x0020


	//----- nvinfo : EIATTR_PARAM_CBANK
	.align		4
        /*0080*/ 	.byte	0x04, 0x0a
        /*0082*/ 	.short	(.L_25 - .L_24)
	.align		4
.L_24:
        /*0084*/ 	.word	index@(.nv.constant0.triton_poi_fused_clone_0)
        /*0088*/ 	.short	0x0210
        /*008a*/ 	.short	0x0020


	//----- nvinfo : EIATTR_SW_WAR
	.align		4
.L_25:
        /*008c*/ 	.byte	0x04, 0x36
        /*008e*/ 	.short	(.L_27 - .L_26)
.L_26:
        /*0090*/ 	.word	0x00000008
.L_27:


//--------------------- .nv.callgraph             --------------------------
	.section	.nv.callgraph,"",@"SHT_CUDA_CALLGRAPH"
	.align	4
	.sectionentsize	8
	.align		4
        /*0000*/ 	.word	0x00000000
	.align		4
        /*0004*/ 	.word	0xffffffff
	.align		4
        /*0008*/ 	.word	0x00000000
	.align		4
        /*000c*/ 	.word	0xfffffffe
	.align		4
        /*0010*/ 	.word	0x00000000
	.align		4
        /*0014*/ 	.word	0xfffffffd
	.align		4
        /*0018*/ 	.word	0x00000000
	.align		4
        /*001c*/ 	.word	0xfffffffc


//--------------------- .text.triton_poi_fused_clone_0 --------------------------
	.section	.text.triton_poi_fused_clone_0,"ax",@progbits
	.sectionflags	@"SHF_BARRIERS=1"
	.align	128
        .global         triton_poi_fused_clone_0
        .type           triton_poi_fused_clone_0,@function
        .size           triton_poi_fused_clone_0,(.L_x_1 - triton_poi_fused_clone_0)
        .other          triton_poi_fused_clone_0,@"STO_CUDA_ENTRY STV_DEFAULT"
triton_poi_fused_clone_0:
.text.triton_poi_fused_clone_0:
[----:B------:R-:W0:Y:S02]  /*0000*/  LDC R1, c[0x0][0x28] ;  /* 0x00000a00ff017b82 */ /* 0x000e240000000800 */
[----:B------:R-:W1:Y:S01]  /*0010*/  S2R R0, SR_CTAID.Y ;  /* 0x0000000000007919 */ /* 0x000e620000002600 */
[----:B------:R-:W2:Y:S01]  /*0020*/  LDC.64 R4, c[0x0][0x218] ;  /* 0x00008600ff047b82 */ /* 0x000ea20000000a00 */
[----:B------:R-:W-:Y:S01]  /*0030*/  ULDC.64 UR6, c[0x0][0x208] ;  /* 0x0000820000067ab9 */ /* 0x000fe20000000a00 */
[----:B------:R-:W3:Y:S01]  /*0040*/  S2R R13, SR_TID.X ;  /* 0x00000000000d7919 */ /* 0x000ee20000002100 */
[----:B------:R-:W4:Y:S05]  /*0050*/  S2R R8, SR_CTAID.X ;  /* 0x0000000000087919 */ /* 0x000f2a0000002500 */
[----:B------:R-:W5:Y:S01]  /*0060*/  LDC.64 R2, c[0x0][0x210] ;  /* 0x00008400ff027b82 */ /* 0x000f620000000a00 */
[----:B-1----:R-:W-:Y:S01]  /*0070*/  IMAD.SHL.U32 R0, R0, 0x8, RZ ;  /* 0x0000000800007824 */ /* 0x002fe200078e00ff */
[----:B---3--:R-:W-:-:S04]  /*0080*/  SHF.R.U32.HI R9, RZ, 0x3, R13 ;  /* 0x00000003ff097819 */ /* 0x008fc8000001160d */
[----:B------:R-:W-:Y:S01]  /*0090*/  LOP3.LUT R6, R0, 0x7, R13, 0xf8, !PT ;  /* 0x0000000700067812 */ /* 0x000fe200078ef80d */
[----:B----4-:R-:W-:Y:S01]  /*00a0*/  IMAD.SHL.U32 R8, R8, 0x4, RZ ;  /* 0x0000000408087824 */ /* 0x010fe200078e00ff */
[----:B------:R-:W-:Y:S02]  /*00b0*/  SGXT.U32 R9, R9, 0x2 ;  /* 0x000000020909781a */ /* 0x000fe40000000000 */
[----:B------:R-:W-:Y:S02]  /*00c0*/  SHF.R.S32.HI R7, RZ, 0x1f, R6 ;  /* 0x0000001fff077819 */ /* 0x000fe40000011406 */
[----:B------:R-:W-:Y:S02]  /*00d0*/  ISETP.GE.AND P1, PT, R6, 0x10, PT ;  /* 0x000000100600780c */ /* 0x000fe40003f26270 */
[----:B------:R-:W-:Y:S02]  /*00e0*/  LEA.HI R10, R7, R6, RZ, 0x2 ;  /* 0x00000006070a7211 */ /* 0x000fe400078f10ff */
[----:B------:R-:W-:-:S02]  /*00f0*/  LOP3.LUT R7, R8, R9, RZ, 0xfc, !PT ;  /* 0x0000000908077212 */ /* 0x000fc400078efcff */
[C---:B------:R-:W-:Y:S01]  /*0100*/  LOP3.LUT R11, R10.reuse, 0xfffffffc, RZ, 0xc0, !PT ;  /* 0xfffffffc0a0b7812 */ /* 0x040fe200078ec0ff */
[----:B------:R-:W-:Y:S01]  /*0110*/  IMAD.SHL.U32 R10, R10, 0x4, RZ ;  /* 0x000000040a0a7824 */ /* 0x000fe200078e00ff */
[----:B------:R-:W-:-:S03]  /*0120*/  ISETP.GE.AND P0, PT, R7, 0x4, PT ;  /* 0x000000040700780c */ /* 0x000fc60003f06270 */
[----:B------:R-:W-:Y:S01]  /*0130*/  IMAD.IADD R11, R6, 0x1, -R11 ;  /* 0x00000001060b7824 */ /* 0x000fe200078e0a0b */
[----:B------:R-:W-:Y:S02]  /*0140*/  LOP3.LUT R10, R10, 0xfffffff0, RZ, 0xc0, !PT ;  /* 0xfffffff00a0a7812 */ /* 0x000fe400078ec0ff */
[----:B------:R-:W-:Y:S01]  /*0150*/  ISETP.LT.AND P0, PT, R6, 0x10, !P0 ;  /* 0x000000100600780c */ /* 0x000fe20004701270 */
[----:B------:R-:W-:Y:S02]  /*0160*/  IMAD R7, R7, 0x4, R11 ;  /* 0x0000000407077824 */ /* 0x000fe400078e020b */
[----:B--2---:R-:W-:-:S04]  /*0170*/  IMAD.WIDE R4, R11, 0x4, R4 ;  /* 0x000000040b047825 */ /* 0x004fc800078e0204 */
[----:B------:R-:W-:Y:S02]  /*0180*/  IMAD.IADD R7, R7, 0x1, R10 ;  /* 0x0000000107077824 */ /* 0x000fe400078e020a */
[----:B------:R-:W-:Y:S02]  /*0190*/  IMAD.MOV.U32 R11, RZ, RZ, RZ ;  /* 0x000000ffff0b7224 */ /* 0x000fe400078e00ff */
[----:B------:R-:W-:Y:S02]  /*01a0*/  IMAD.MOV.U32 R6, RZ, RZ, RZ ;  /* 0x000000ffff067224 */ /* 0x000fe400078e00ff */
[----:B-----5:R-:W-:Y:S02]  /*01b0*/  IMAD.WIDE R2, R7, 0x4, R2 ;  /* 0x0000000407027825 */ /* 0x020fe400078e0202 */
[----:B------:R-:W2:Y:S04]  /*01c0*/  @!P1 LDG.E.EL R11, desc[UR6][R4.64] ;  /* 0x00000006040b9981 */ /* 0x000ea8000c2e1900 */
[----:B------:R1:W2:Y:S01]  /*01d0*/  @P0 LDG.E.EL R6, desc[UR6][R2.64] ;  /* 0x0000000602060981 */ /* 0x0002a2000c2e1900 */
[----:B------:R-:W3:Y:S01]  /*01e0*/  S2UR UR5, SR_CgaCtaId ;  /* 0x00000000000579c3 */ /* 0x000ee20000008800 */
[----:B------:R-:W-:Y:S01]  /*01f0*/  IMAD.SHL.U32 R7, R13, 0x4, RZ ;  /* 0x000000040d077824 */ /* 0x000fe200078e00ff */
[----:B------:R-:W-:Y:S01]  /*0200*/  UMOV UR4, 0x400 ;  /* 0x0000040000047882 */ /* 0x000fe20000000000 */
[----:B------:R-:W-:-:S02]  /*0210*/  SHF.R.U32.HI R12, RZ, 0x2, R13 ;  /* 0x00000002ff0c7819 */ /* 0x000fc4000001160d */
[----:B------:R-:W-:Y:S02]  /*0220*/  LOP3.LUT R8, R8, 0x3, R13, 0xf8, !PT ;  /* 0x0000000308087812 */ /* 0x000fe400078ef80d */
[----:B------:R-:W-:Y:S02]  /*0230*/  LOP3.LUT R10, R7, 0x1c, RZ, 0xc0, !PT ;  /* 0x0000001c070a7812 */ /* 0x000fe400078ec0ff */
[----:B------:R-:W-:Y:S02]  /*0240*/  SGXT.U32 R7, R12, 0x3 ;  /* 0x000000030c07781a */ /* 0x000fe40000000000 */
[----:B------:R-:W-:Y:S02]  /*0250*/  LOP3.LUT R9, R10, R9, RZ, 0xfc, !PT ;  /* 0x000000090a097212 */ /* 0x000fe400078efcff */
[----:B------:R-:W-:Y:S02]  /*0260*/  LOP3.LUT R7, R0, R7, RZ, 0xfc, !PT ;  /* 0x0000000700077212 */ /* 0x000fe400078efcff */
[----:B------:R-:W-:-:S02]  /*0270*/  ISETP.GE.AND P0, PT, R8, 0x4, PT ;  /* 0x000000040800780c */ /* 0x000fc40003f06270 */
[----:B-1----:R-:W-:Y:S02]  /*0280*/  LOP3.LUT R2, R13, 0x1c, RZ, 0xc0, !PT ;  /* 0x0000001c0d027812 */ /* 0x002fe400078ec0ff */
[----:B------:R-:W-:Y:S02]  /*0290*/  ISETP.LT.AND P0, PT, R7, 0x10, !P0 ;  /* 0x000000100700780c */ /* 0x000fe40004701270 */
[----:B------:R-:W-:Y:S01]  /*02a0*/  LOP3.LUT R0, R13, 0x1f, RZ, 0xc0, !PT ;  /* 0x0000001f0d007812 */ /* 0x000fe200078ec0ff */
[----:B---3--:R-:W-:-:S06]  /*02b0*/  UPRMT UR4, UR5, 0x654, UR4 ;  /* 0x0000065405047896 */ /* 0x008fcc0008000004 */
[----:B------:R-:W-:Y:S02]  /*02c0*/  VIADD R10, R10, UR4 ;  /* 0x000000040a0a7c36 */ /* 0x000fe40008000000 */
[----:B------:R-:W-:Y:S02]  /*02d0*/  VIADD R3, R2, UR4 ;  /* 0x0000000402037c36 */ /* 0x000fe40008000000 */
[----:B------:R-:W-:Y:S02]  /*02e0*/  IMAD R9, R9, 0x4, R10 ;  /* 0x0000000409097824 */ /* 0x000fe400078e020a */
[----:B------:R-:W-:Y:S02]  /*02f0*/  IMAD R0, R0, 0x4, R3 ;  /* 0x0000000400007824 */ /* 0x000fe400078e0203 */
[----:B--2---:R-:W-:-:S05]  /*0300*/  FADD R6, R11, R6 ;  /* 0x000000060b067221 */ /* 0x004fca0000000000 */
[----:B------:R1:W-:Y:S01]  /*0310*/  STS [R9], R6 ;  /* 0x0000000609007388 */ /* 0x0003e20000000800 */
[----:B------:R-:W-:Y:S06]  /*0320*/  BAR.SYNC.DEFER_BLOCKING 0x0 ;  /* 0x0000000000007b1d */ /* 0x000fec0000010000 */
[----:B-1----:R-:W-:Y:S05]  /*0330*/  @!P0 EXIT ;  /* 0x000000000000894d */ /* 0x002fea0003800000 */
[----:B------:R-:W0:Y:S01]  /*0340*/  LDS R5, [R0] ;  /* 0x0000000000057984 */ /* 0x000e220000000800 */
[----:B------:R-:W1:Y:S01]  /*0350*/  LDC.64 R2, c[0x0][0x220] ;  /* 0x00008800ff027b82 */ /* 0x000e620000000a00 */
[----:B------:R-:W-:-:S04]  /*0360*/  IMAD R7, R7, 0x4, R8 ;  /* 0x0000000407077824 */ /* 0x000fc800078e0208 */
[----:B-1----:R-:W-:-:S05]  /*0370*/  IMAD.WIDE R2, R7, 0x4, R2 ;  /* 0x0000000407027825 */ /* 0x002fca00078e0202 */
[----:B0-----:R-:W-:Y:S01]  /*0380*/  STG.E desc[UR6][R2.64], R5 ;  /* 0x0000000502007986 */ /* 0x001fe2000c101906 */
[----:B------:R-:W-:Y:S05]  /*0390*/  EXIT ;  /* 0x000000000000794d */ /* 0x000fea0003800000 */
.L_x_0:
[----:B------:R-:W-:-:S00]  /*03a0*/  BRA `(.L_x_0) ;  /* 0xfffffffc00fc7947 */ /* 0x000fc0000383ffff */
[----:B------:R-:W-:-:S00]  /*03b0*/  NOP ;  /* 0x0000000000007918 */ /* 0x000fc00000000000 */
        /* <DEDUP_REMOVED lines=12> */
.L_x_1:


//--------------------- .nv.shared.triton_poi_fused_clone_0 --------------------------
	.section	.nv.shared.triton_poi_fused_clone_0,"aw",@nobits
	.sectionflags	@""
	.align	16
	.zero		1024


//--------------------- .nv.constant0.triton_poi_fused_clone_0 --------------------------
	.section	.nv.constant0.triton_poi_fused_clone_0,"a",@progbits
	.sectionflags	@""
	.align	4
.nv.constant0.triton_poi_fused_clone_0:
	.zero		560
